//
// Generated by NVIDIA NVVM Compiler
//
// Compiler Build ID: CL-36424714
// Cuda compilation tools, release 13.0, V13.0.88
// Based on NVVM 20.0.0
//

.version 9.0
.target sm_100
.address_size 64

	// .globl	_Z9addKernelPdPKdS1_

.visible .entry _Z9addKernelPdPKdS1_(
	.param .u64 .ptr .align 1 _Z9addKernelPdPKdS1__param_0,
	.param .u64 .ptr .align 1 _Z9addKernelPdPKdS1__param_1,
	.param .u64 .ptr .align 1 _Z9addKernelPdPKdS1__param_2
)
{
	.reg .pred 	%p<2>;
	.reg .b32 	%r<5>;
	.reg .b64 	%rd<11>;
	.reg .b64 	%fd<4>;

	ld.param.u64 	%rd1, [_Z9addKernelPdPKdS1__param_0];
	ld.param.u64 	%rd2, [_Z9addKernelPdPKdS1__param_1];
	ld.param.u64 	%rd3, [_Z9addKernelPdPKdS1__param_2];
	mov.u32 	%r2, %tid.x;
	mov.u32 	%r3, %ctaid.x;
	mov.u32 	%r4, %ntid.x;
	mad.lo.s32 	%r1, %r3, %r4, %r2;
	setp.gt.s32 	%p1, %r1, 5999999;
	@%p1 bra 	$L__BB0_2;
	cvta.to.global.u64 	%rd4, %rd2;
	cvta.to.global.u64 	%rd5, %rd3;
	cvta.to.global.u64 	%rd6, %rd1;
	mul.wide.s32 	%rd7, %r1, 8;
	add.s64 	%rd8, %rd4, %rd7;
	ld.global.f64 	%fd1, [%rd8];
	add.s64 	%rd9, %rd5, %rd7;
	ld.global.f64 	%fd2, [%rd9];
	add.f64 	%fd3, %fd1, %fd2;
	add.s64 	%rd10, %rd6, %rd7;
	st.global.f64 	[%rd10], %fd3;
$L__BB0_2:
	ret;

}


// ===== COMPILED SASS (sm_100) =====

	.target	sm_100

	.elftype	@"ET_EXEC"


//--------------------- .note.nv.tkinfo           --------------------------
	.section	.note.nv.tkinfo,"",@"SHT_NOTE"
	.sectionflags	@"SHF_NOTE_NV_TKINFO"
	.tkinfo
        /*0018*/ 	.word	0x00000002
        /*0030*/ 	.string	""
        /*0030*/ 	.string	"ptxas"
        /*0030*/ 	.string	"Cuda compilation tools, release 13.0, V13.0.88"
        /*0030*/ 	.string	"Build cuda_13.0.r13.0/compiler.36424714_0"
        /*0030*/ 	.string	"-arch sm_100 -m 64 "



//--------------------- .note.nv.cuinfo           --------------------------
	.section	.note.nv.cuinfo,"",@"SHT_NOTE"
	.sectionflags	@"SHF_NOTE_NV_CUINFO"
        /*0018*/ 	.short	0x0002
        /*001a*/ 	.short	0x0064
        /*001c*/ 	.short	0x0082
	.zero		2


//--------------------- .nv.info                  --------------------------
	.section	.nv.info,"",@"SHT_CUDA_INFO"
	.align	4


	//----- nvinfo : EIATTR_REGCOUNT
	.align		4
        /*0000*/ 	.byte	0x04, 0x2f
        /*0002*/ 	.short	(.L_1 - .L_0)
	.align		4
.L_0:
        /*0004*/ 	.word	index@(_Z9addKernelPdPKdS1_)
        /*0008*/ 	.word	0x0000000e


	//----- nvinfo : EIATTR_FRAME_SIZE
	.align		4
.L_1:
        /*000c*/ 	.byte	0x04, 0x11
        /*000e*/ 	.short	(.L_3 - .L_2)
	.align		4
.L_2:
        /*0010*/ 	.word	index@(_Z9addKernelPdPKdS1_)
        /*0014*/ 	.word	0x00000000


	//----- nvinfo : EIATTR_MIN_STACK_SIZE
	.align		4
.L_3:
        /*0018*/ 	.byte	0x04, 0x12
        /*001a*/ 	.short	(.L_5 - .L_4)
	.align		4
.L_4:
        /*001c*/ 	.word	index@(_Z9addKernelPdPKdS1_)
        /*0020*/ 	.word	0x00000000
.L_5:


//--------------------- .nv.compat                --------------------------
	.section	.nv.compat,"",@"SHT_CUDA_COMPAT_INFO"
	.align	4
        /*0000*/ 	.byte	0x02, 0x09, 0x00, 0x00, 0x02, 0x02, 0x01, 0x00, 0x02, 0x05, 0x05, 0x00, 0x03, 0x07, 0x01, 0x01
        /*0010*/ 	.byte	0x02, 0x03, 0x00, 0x00, 0x02, 0x06, 0x01, 0x00, 0x04, 0x0b, 0x08, 0x00, 0x01, 0x00, 0x00, 0x00
        /*0020*/ 	.byte	0x00, 0x00, 0x00, 0x00


//--------------------- .nv.info._Z9addKernelPdPKdS1_ --------------------------
	.section	.nv.info._Z9addKernelPdPKdS1_,"",@"SHT_CUDA_INFO"
	.sectionflags	@""
	.align	4


	//----- nvinfo : EIATTR_CUDA_API_VERSION
	.align		4
        /*0000*/ 	.byte	0x04, 0x37
        /*0002*/ 	.short	(.L_7 - .L_6)
.L_6:
        /*0004*/ 	.word	0x00000082


	//----- nvinfo : EIATTR_KPARAM_INFO
	.align		4
.L_7:
        /*0008*/ 	.byte	0x04, 0x17
        /*000a*/ 	.short	(.L_9 - .L_8)
.L_8:
        /*000c*/ 	.word	0x00000000
        /*0010*/ 	.short	0x0002
        /*0012*/ 	.short	0x0010
        /*0014*/ 	.byte	0x00, 0xf5, 0x21, 0x00


	//----- nvinfo : EIATTR_KPARAM_INFO
	.align		4
.L_9:
        /*0018*/ 	.byte	0x04, 0x17
        /*001a*/ 	.short	(.L_11 - .L_10)
.L_10:
        /*001c*/ 	.word	0x00000000
        /*0020*/ 	.short	0x0001
        /*0022*/ 	.short	0x0008
        /*0024*/ 	.byte	0x00, 0xf5, 0x21, 0x00


	//----- nvinfo : EIATTR_KPARAM_INFO
	.align		4
.L_11:
        /*0028*/ 	.byte	0x04, 0x17
        /*002a*/ 	.short	(.L_13 - .L_12)
.L_12:
        /*002c*/ 	.word	0x00000000
        /*0030*/ 	.short	0x0000
        /*0032*/ 	.short	0x0000
        /*0034*/ 	.byte	0x00, 0xf5, 0x21, 0x00


	//----- nvinfo : EIATTR_SPARSE_MMA_MASK
	.align		4
.L_13:
        /*0038*/ 	.byte	0x03, 0x50
        /*003a*/ 	.short	0x0000


	//----- nvinfo : EIATTR_MAXREG_COUNT
	.align		4
        /*003c*/ 	.byte	0x03, 0x1b
        /*003e*/ 	.short	0x00ff


	//----- nvinfo : EIATTR_MERCURY_ISA_VERSION
	.align		4
        /*0040*/ 	.byte	0x03, 0x5f
        /*0042*/ 	.short	0x0101


	//----- nvinfo : EIATTR_VRC_CTA_INIT_COUNT
	.align		4
        /*0044*/ 	.byte	0x02, 0x4a
	.zero		1
	.zero		1


	//----- nvinfo : EIATTR_EXIT_INSTR_OFFSETS
	.align		4
        /*0048*/ 	.byte	0x04, 0x1c
        /*004a*/ 	.short	(.L_15 - .L_14)


	//   ....[0]....
.L_14:
        /*004c*/ 	.word	0x00000060


	//   ....[1]....
        /*0050*/ 	.word	0x00000120


	//----- nvinfo : EIATTR_CBANK_PARAM_SIZE
	.align		4
.L_15:
        /*0054*/ 	.byte	0x03, 0x19
        /*0056*/ 	.short	0x0018


	//----- nvinfo : EIATTR_PARAM_CBANK
	.align		4
        /*0058*/ 	.byte	0x04, 0x0a
        /*005a*/ 	.short	(.L_17 - .L_16)
	.align		4
.L_16:
        /*005c*/ 	.word	index@(.nv.constant0._Z9addKernelPdPKdS1_)
        /*0060*/ 	.short	0x0380
        /*0062*/ 	.short	0x0018


	//----- nvinfo : EIATTR_SW_WAR
	.align		4
.L_17:
        /*0064*/ 	.byte	0x04, 0x36
        /*0066*/ 	.short	(.L_19 - .L_18)
.L_18:
        /*0068*/ 	.word	0x00000008
.L_19:


//--------------------- .nv.callgraph             --------------------------
	.section	.nv.callgraph,"",@"SHT_CUDA_CALLGRAPH"
	.align	4
	.sectionentsize	8
	.align		4
        /*0000*/ 	.word	0x00000000
	.align		4
        /*0004*/ 	.word	0xffffffff
	.align		4
        /*0008*/ 	.word	0x00000000
	.align		4
        /*000c*/ 	.word	0xfffffffe
	.align		4
        /*0010*/ 	.word	0x00000000
	.align		4
        /*0014*/ 	.word	0xfffffffd
	.align		4
        /*0018*/ 	.word	0x00000000
	.align		4
        /*001c*/ 	.word	0xfffffffc


//--------------------- .text._Z9addKernelPdPKdS1_ --------------------------
	.section	.text._Z9addKernelPdPKdS1_,"ax",@progbits
	.align	128
        .global         _Z9addKernelPdPKdS1_
        .type           _Z9addKernelPdPKdS1_,@function
        .size           _Z9addKernelPdPKdS1_,(.L_x_1 - _Z9addKernelPdPKdS1_)
        .other          _Z9addKernelPdPKdS1_,@"STO_CUDA_ENTRY STV_DEFAULT"
_Z9addKernelPdPKdS1_:
.text._Z9addKernelPdPKdS1_:
[----:B------:R-:W-:Y:S01]  /*0000*/  LDC R1, c[0x0][0x37c] ;  /* 0x0000df00ff017b82 */ /* 0x000fe20000000800 */
[----:B------:R-:W0:Y:S07]  /*0010*/  S2R R11, SR_TID.X ;  /* 0x00000000000b7919 */ /* 0x000e2e0000002100 */
[----:B------:R-:W0:Y:S08]  /*0020*/  S2UR UR4, SR_CTAID.X ;  /* 0x00000000000479c3 */ /* 0x000e300000002500 */
[----:B------:R-:W0:Y:S02]  /*0030*/  LDC R0, c[0x0][0x360] ;  /* 0x0000d800ff007b82 */ /* 0x000e240000000800 */
[----:B0-----:R-:W-:-:S05]  /*0040*/  IMAD R11, R0, UR4, R11 ;  /* 0x00000004000b7c24 */ /* 0x001fca000f8e020b */
[----:B------:R-:W-:-:S13]  /*0050*/  ISETP.GT.AND P0, PT, R11, 0x5b8d7f, PT ;  /* 0x005b8d7f0b00780c */ /* 0x000fda0003f04270 */
[----:B------:R-:W-:Y:S05]  /*0060*/  @P0 EXIT ;  /* 0x000000000000094d */ /* 0x000fea0003800000 */
[----:B------:R-:W0:Y:S01]  /*0070*/  LDC.64 R2, c[0x0][0x388] ;  /* 0x0000e200ff027b82 */ /* 0x000e220000000a00 */
[----:B------:R-:W1:Y:S07]  /*0080*/  LDCU.64 UR4, c[0x0][0x358] ;  /* 0x00006b00ff0477ac */ /* 0x000e6e0008000a00 */
[----:B------:R-:W2:Y:S08]  /*0090*/  LDC.64 R4, c[0x0][0x390] ;  /* 0x0000e400ff047b82 */ /* 0x000eb00000000a00 */
[----:B------:R-:W3:Y:S01]  /*00a0*/  LDC.64 R8, c[0x0][0x380] ;  /* 0x0000e000ff087b82 */ /* 0x000ee20000000a00 */
[----:B0-----:R-:W-:-:S06]  /*00b0*/  IMAD.WIDE R2, R11, 0x8, R2 ;  /* 0x000000080b027825 */ /* 0x001fcc00078e0202 */
[----:B-1----:R-:W4:Y:S01]  /*00c0*/  LDG.E.64 R2, desc[UR4][R2.64] ;  /* 0x0000000402027981 */ /* 0x002f22000c1e1b00 */
[----:B--2---:R-:W-:-:S06]  /*00d0*/  IMAD.WIDE R4, R11, 0x8, R4 ;  /* 0x000000080b047825 */ /* 0x004fcc00078e0204 */
[----:B------:R-:W4:Y:S01]  /*00e0*/  LDG.E.64 R4, desc[UR4][R4.64] ;  /* 0x0000000404047981 */ /* 0x000f22000c1e1b00 */
[----:B---3--:R-:W-:Y:S01]  /*00f0*/  IMAD.WIDE R8, R11, 0x8, R8 ;  /* 0x000000080b087825 */ /* 0x008fe200078e0208 */
[----:B----4-:R-:W-:-:S07]  /*0100*/  DADD R6, R2, R4 ;  /* 0x0000000002067229 */ /* 0x010fce0000000004 */
[----:B------:R-:W-:Y:S01]  /*0110*/  STG.E.64 desc[UR4][R8.64], R6 ;  /* 0x0000000608007986 */ /* 0x000fe2000c101b04 */
[----:B------:R-:W-:Y:S05]  /*0120*/  EXIT ;  /* 0x000000000000794d */ /* 0x000fea0003800000 */
.L_x_0:
[----:B------:R-:W-:-:S00]  /*0130*/  BRA `(.L_x_0) ;  /* 0xfffffffc00fc7947 */ /* 0x000fc0000383ffff */
[----:B------:R-:W-:-:S00]  /*0140*/  NOP ;  /* 0x0000000000007918 */ /* 0x000fc00000000000 */
        /* <DEDUP_REMOVED lines=11> */
.L_x_1:


//--------------------- .nv.shared.reserved.0     --------------------------
	.section	.nv.shared.reserved.0,"aw",@nobits
	.weak		__nv_reservedSMEM_offset_0_alias
	.size		__nv_reservedSMEM_offset_0_alias, 0, 64
	.other		__nv_reservedSMEM_offset_0_alias,@"STO_CUDA_RESERVED_SHARED STV_DEFAULT"
__nv_reservedSMEM_offset_0_alias:
	.zero		0
	.zero		64


//--------------------- .nv.constant0._Z9addKernelPdPKdS1_ --------------------------
	.section	.nv.constant0._Z9addKernelPdPKdS1_,"a",@progbits
	.sectionflags	@""
	.align	4
.nv.constant0._Z9addKernelPdPKdS1_:
	.zero		920


//--------------------- SYMBOLS --------------------------

	.type		.nv.reservedSmem.offset0,@object
	.size		.nv.reservedSmem.offset0,0x4
